//
// Generated by NVIDIA NVVM Compiler
//
// Compiler Build ID: CL-36424714
// Cuda compilation tools, release 13.0, V13.0.88
// Based on NVVM 20.0.0
//

.version 9.0
.target sm_100
.address_size 64

	// .globl	_Z16kernel_max_scoreiPdS_S_i

.visible .entry _Z16kernel_max_scoreiPdS_S_i(
	.param .u32 _Z16kernel_max_scoreiPdS_S_i_param_0,
	.param .u64 .ptr .align 1 _Z16kernel_max_scoreiPdS_S_i_param_1,
	.param .u64 .ptr .align 1 _Z16kernel_max_scoreiPdS_S_i_param_2,
	.param .u64 .ptr .align 1 _Z16kernel_max_scoreiPdS_S_i_param_3,
	.param .u32 _Z16kernel_max_scoreiPdS_S_i_param_4
)
{
	.reg .pred 	%p<20>;
	.reg .b32 	%r<73>;
	.reg .b64 	%rd<46>;
	.reg .b64 	%fd<98>;

	ld.param.u32 	%r35, [_Z16kernel_max_scoreiPdS_S_i_param_0];
	ld.param.u64 	%rd3, [_Z16kernel_max_scoreiPdS_S_i_param_1];
	ld.param.u64 	%rd4, [_Z16kernel_max_scoreiPdS_S_i_param_2];
	ld.param.u32 	%r36, [_Z16kernel_max_scoreiPdS_S_i_param_4];
	cvta.to.global.u64 	%rd1, %rd4;
	mov.u32 	%r37, %ntid.x;
	mov.u32 	%r38, %ctaid.x;
	mul.lo.s32 	%r1, %r37, %r38;
	mov.u32 	%r2, %tid.x;
	add.s32 	%r3, %r1, %r2;
	add.s32 	%r4, %r35, -1;
	add.s32 	%r39, %r4, %r3;
	sub.s32 	%r70, %r39, %r36;
	setp.lt.s32 	%p1, %r70, 0;
	min.s32 	%r40, %r35, %r3;
	setp.le.s32 	%p2, %r40, %r70;
	or.pred  	%p3, %p2, %p1;
	setp.ge.s32 	%p4, %r3, %r35;
	or.pred  	%p5, %p4, %p3;
	@%p5 bra 	$L__BB0_22;
	mul.lo.s32 	%r6, %r70, %r35;
	add.s32 	%r7, %r6, %r3;
	mul.wide.s32 	%rd5, %r7, 8;
	add.s64 	%rd2, %rd1, %rd5;
	ld.global.f64 	%fd97, [%rd2];
	setp.lt.s32 	%p6, %r3, 1;
	@%p6 bra 	$L__BB0_3;
	ld.global.f64 	%fd22, [%rd2+-8];
	max.f64 	%fd97, %fd97, %fd22;
$L__BB0_3:
	add.s32 	%r69, %r70, 1;
	setp.ge.s32 	%p7, %r69, %r35;
	@%p7 bra 	$L__BB0_8;
	setp.lt.s32 	%p8, %r3, 1;
	mul.wide.s32 	%rd6, %r35, 8;
	add.s64 	%rd7, %rd2, %rd6;
	ld.global.f64 	%fd23, [%rd7];
	max.f64 	%fd97, %fd97, %fd23;
	@%p8 bra 	$L__BB0_8;
	add.s32 	%r41, %r3, -1;
	add.s32 	%r42, %r4, %r7;
	mul.wide.u32 	%rd8, %r42, 8;
	add.s64 	%rd9, %rd1, %rd8;
	ld.global.f64 	%fd88, [%rd9];
	setp.ge.u32 	%p9, %r70, %r41;
	@%p9 bra 	$L__BB0_7;
	cvta.to.global.u64 	%rd10, %rd3;
	mul.wide.u32 	%rd11, %r70, 8;
	add.s64 	%rd12, %rd10, %rd11;
	ld.global.f64 	%fd24, [%rd12];
	mul.wide.u32 	%rd13, %r3, 8;
	add.s64 	%rd14, %rd10, %rd13;
	ld.global.f64 	%fd25, [%rd14];
	add.f64 	%fd26, %fd24, %fd25;
	setp.eq.f64 	%p10, %fd26, 0d4008000000000000;
	selp.f64 	%fd27, 0d3FF0000000000000, 0d0000000000000000, %p10;
	add.f64 	%fd88, %fd88, %fd27;
$L__BB0_7:
	max.f64 	%fd97, %fd97, %fd88;
$L__BB0_8:
	setp.ge.s32 	%p11, %r69, %r3;
	@%p11 bra 	$L__BB0_21;
	sub.s32 	%r9, %r36, %r35;
	and.b32  	%r10, %r9, 7;
	sub.s32 	%r43, %r35, %r36;
	setp.gt.u32 	%p12, %r43, -8;
	@%p12 bra 	$L__BB0_13;
	mad.lo.s32 	%r44, %r35, %r69, %r3;
	sub.s32 	%r65, %r44, %r36;
	add.s32 	%r45, %r2, %r35;
	add.s32 	%r46, %r45, %r1;
	sub.s32 	%r47, %r46, %r36;
	mad.lo.s32 	%r48, %r35, %r47, %r35;
	add.s32 	%r64, %r3, %r48;
	shl.b32 	%r13, %r35, 3;
	and.b32  	%r49, %r9, -8;
	neg.s32 	%r63, %r49;
	mul.wide.s32 	%rd19, %r35, 8;
$L__BB0_11:
	.pragma "nounroll";
	mul.wide.s32 	%rd15, %r65, 8;
	add.s64 	%rd16, %rd1, %rd15;
	ld.global.f64 	%fd29, [%rd16];
	mul.wide.s32 	%rd17, %r64, 8;
	add.s64 	%rd18, %rd1, %rd17;
	ld.global.f64 	%fd30, [%rd18];
	add.f64 	%fd31, %fd29, %fd30;
	max.f64 	%fd32, %fd97, %fd31;
	ld.global.f64 	%fd33, [%rd16+8];
	add.s64 	%rd20, %rd18, %rd19;
	ld.global.f64 	%fd34, [%rd20];
	add.f64 	%fd35, %fd33, %fd34;
	max.f64 	%fd36, %fd32, %fd35;
	ld.global.f64 	%fd37, [%rd16+16];
	add.s64 	%rd21, %rd20, %rd19;
	ld.global.f64 	%fd38, [%rd21];
	add.f64 	%fd39, %fd37, %fd38;
	max.f64 	%fd40, %fd36, %fd39;
	ld.global.f64 	%fd41, [%rd16+24];
	add.s64 	%rd22, %rd21, %rd19;
	ld.global.f64 	%fd42, [%rd22];
	add.f64 	%fd43, %fd41, %fd42;
	max.f64 	%fd44, %fd40, %fd43;
	ld.global.f64 	%fd45, [%rd16+32];
	add.s64 	%rd23, %rd22, %rd19;
	ld.global.f64 	%fd46, [%rd23];
	add.f64 	%fd47, %fd45, %fd46;
	max.f64 	%fd48, %fd44, %fd47;
	ld.global.f64 	%fd49, [%rd16+40];
	add.s64 	%rd24, %rd23, %rd19;
	ld.global.f64 	%fd50, [%rd24];
	add.f64 	%fd51, %fd49, %fd50;
	max.f64 	%fd52, %fd48, %fd51;
	ld.global.f64 	%fd53, [%rd16+48];
	add.s32 	%r70, %r70, 8;
	add.s64 	%rd25, %rd24, %rd19;
	ld.global.f64 	%fd54, [%rd25];
	add.f64 	%fd55, %fd53, %fd54;
	max.f64 	%fd56, %fd52, %fd55;
	ld.global.f64 	%fd57, [%rd16+56];
	add.s64 	%rd26, %rd25, %rd19;
	ld.global.f64 	%fd58, [%rd26];
	add.f64 	%fd59, %fd57, %fd58;
	max.f64 	%fd97, %fd56, %fd59;
	add.s32 	%r65, %r65, 8;
	add.s32 	%r64, %r64, %r13;
	add.s32 	%r63, %r63, 8;
	setp.ne.s32 	%p13, %r63, 0;
	@%p13 bra 	$L__BB0_11;
	add.s32 	%r69, %r70, 1;
$L__BB0_13:
	setp.eq.s32 	%p14, %r10, 0;
	@%p14 bra 	$L__BB0_21;
	and.b32  	%r26, %r9, 3;
	setp.lt.u32 	%p15, %r10, 4;
	@%p15 bra 	$L__BB0_16;
	add.s32 	%r50, %r69, %r6;
	mul.wide.s32 	%rd27, %r50, 8;
	add.s64 	%rd28, %rd1, %rd27;
	ld.global.f64 	%fd61, [%rd28];
	add.s32 	%r51, %r70, 2;
	mad.lo.s32 	%r52, %r51, %r35, %r3;
	mul.wide.s32 	%rd29, %r52, 8;
	add.s64 	%rd30, %rd1, %rd29;
	ld.global.f64 	%fd62, [%rd30];
	add.f64 	%fd63, %fd61, %fd62;
	max.f64 	%fd64, %fd97, %fd63;
	ld.global.f64 	%fd65, [%rd28+8];
	add.s32 	%r53, %r69, 2;
	mad.lo.s32 	%r54, %r53, %r35, %r3;
	mul.wide.s32 	%rd31, %r54, 8;
	add.s64 	%rd32, %rd1, %rd31;
	ld.global.f64 	%fd66, [%rd32];
	add.f64 	%fd67, %fd65, %fd66;
	max.f64 	%fd68, %fd64, %fd67;
	ld.global.f64 	%fd69, [%rd28+16];
	add.s32 	%r70, %r69, 3;
	mul.wide.s32 	%rd33, %r35, 8;
	add.s64 	%rd34, %rd32, %rd33;
	ld.global.f64 	%fd70, [%rd34];
	add.f64 	%fd71, %fd69, %fd70;
	max.f64 	%fd72, %fd68, %fd71;
	ld.global.f64 	%fd73, [%rd28+24];
	add.s32 	%r69, %r69, 4;
	add.s64 	%rd35, %rd34, %rd33;
	ld.global.f64 	%fd74, [%rd35];
	add.f64 	%fd75, %fd73, %fd74;
	max.f64 	%fd97, %fd72, %fd75;
$L__BB0_16:
	setp.eq.s32 	%p16, %r26, 0;
	@%p16 bra 	$L__BB0_21;
	setp.eq.s32 	%p17, %r26, 1;
	@%p17 bra 	$L__BB0_19;
	add.s32 	%r55, %r69, %r6;
	mul.wide.s32 	%rd36, %r55, 8;
	add.s64 	%rd37, %rd1, %rd36;
	ld.global.f64 	%fd77, [%rd37];
	add.s32 	%r56, %r70, 2;
	mad.lo.s32 	%r57, %r56, %r35, %r3;
	mul.wide.s32 	%rd38, %r57, 8;
	add.s64 	%rd39, %rd1, %rd38;
	ld.global.f64 	%fd78, [%rd39];
	add.f64 	%fd79, %fd77, %fd78;
	max.f64 	%fd80, %fd97, %fd79;
	add.s32 	%r70, %r69, 1;
	ld.global.f64 	%fd81, [%rd37+8];
	add.s32 	%r69, %r69, 2;
	mad.lo.s32 	%r58, %r69, %r35, %r3;
	mul.wide.s32 	%rd40, %r58, 8;
	add.s64 	%rd41, %rd1, %rd40;
	ld.global.f64 	%fd82, [%rd41];
	add.f64 	%fd83, %fd81, %fd82;
	max.f64 	%fd97, %fd80, %fd83;
$L__BB0_19:
	and.b32  	%r59, %r9, 1;
	setp.eq.b32 	%p18, %r59, 1;
	not.pred 	%p19, %p18;
	@%p19 bra 	$L__BB0_21;
	add.s32 	%r60, %r69, %r6;
	mul.wide.s32 	%rd42, %r60, 8;
	add.s64 	%rd43, %rd1, %rd42;
	ld.global.f64 	%fd84, [%rd43];
	add.s32 	%r61, %r70, 2;
	mad.lo.s32 	%r62, %r61, %r35, %r3;
	mul.wide.s32 	%rd44, %r62, 8;
	add.s64 	%rd45, %rd1, %rd44;
	ld.global.f64 	%fd85, [%rd45];
	add.f64 	%fd86, %fd84, %fd85;
	max.f64 	%fd97, %fd97, %fd86;
$L__BB0_21:
	st.global.f64 	[%rd2], %fd97;
$L__BB0_22:
	ret;

}


// ===== COMPILED SASS (sm_100) =====

	.target	sm_100

	.elftype	@"ET_EXEC"


//--------------------- .note.nv.tkinfo           --------------------------
	.section	.note.nv.tkinfo,"",@"SHT_NOTE"
	.sectionflags	@"SHF_NOTE_NV_TKINFO"
	.tkinfo
        /*0018*/ 	.word	0x00000002
        /*0030*/ 	.string	""
        /*0030*/ 	.string	"ptxas"
        /*0030*/ 	.string	"Cuda compilation tools, release 13.0, V13.0.88"
        /*0030*/ 	.string	"Build cuda_13.0.r13.0/compiler.36424714_0"
        /*0030*/ 	.string	"-arch sm_100 -m 64 "



//--------------------- .note.nv.cuinfo           --------------------------
	.section	.note.nv.cuinfo,"",@"SHT_NOTE"
	.sectionflags	@"SHF_NOTE_NV_CUINFO"
        /*0018*/ 	.short	0x0002
        /*001a*/ 	.short	0x0064
        /*001c*/ 	.short	0x0082
	.zero		2


//--------------------- .nv.info                  --------------------------
	.section	.nv.info,"",@"SHT_CUDA_INFO"
	.align	4


	//----- nvinfo : EIATTR_REGCOUNT
	.align		4
        /*0000*/ 	.byte	0x04, 0x2f
        /*0002*/ 	.short	(.L_1 - .L_0)
	.align		4
.L_0:
        /*0004*/ 	.word	index@(_Z16kernel_max_scoreiPdS_S_i)
        /*0008*/ 	.word	0x00000022


	//----- nvinfo : EIATTR_FRAME_SIZE
	.align		4
.L_1:
        /*000c*/ 	.byte	0x04, 0x11
        /*000e*/ 	.short	(.L_3 - .L_2)
	.align		4
.L_2:
        /*0010*/ 	.word	index@(_Z16kernel_max_scoreiPdS_S_i)
        /*0014*/ 	.word	0x00000000


	//----- nvinfo : EIATTR_MIN_STACK_SIZE
	.align		4
.L_3:
        /*0018*/ 	.byte	0x04, 0x12
        /*001a*/ 	.short	(.L_5 - .L_4)
	.align		4
.L_4:
        /*001c*/ 	.word	index@(_Z16kernel_max_scoreiPdS_S_i)
        /*0020*/ 	.word	0x00000000
.L_5:


//--------------------- .nv.compat                --------------------------
	.section	.nv.compat,"",@"SHT_CUDA_COMPAT_INFO"
	.align	4
        /*0000*/ 	.byte	0x02, 0x09, 0x00, 0x00, 0x02, 0x02, 0x01, 0x00, 0x02, 0x05, 0x05, 0x00, 0x03, 0x07, 0x01, 0x01
        /*0010*/ 	.byte	0x02, 0x03, 0x00, 0x00, 0x02, 0x06, 0x01, 0x00, 0x04, 0x0b, 0x08, 0x00, 0x01, 0x00, 0x00, 0x00
        /*0020*/ 	.byte	0x00, 0x00, 0x00, 0x00


//--------------------- .nv.info._Z16kernel_max_scoreiPdS_S_i --------------------------
	.section	.nv.info._Z16kernel_max_scoreiPdS_S_i,"",@"SHT_CUDA_INFO"
	.sectionflags	@""
	.align	4


	//----- nvinfo : EIATTR_CUDA_API_VERSION
	.align		4
        /*0000*/ 	.byte	0x04, 0x37
        /*0002*/ 	.short	(.L_7 - .L_6)
.L_6:
        /*0004*/ 	.word	0x00000082


	//----- nvinfo : EIATTR_KPARAM_INFO
	.align		4
.L_7:
        /*0008*/ 	.byte	0x04, 0x17
        /*000a*/ 	.short	(.L_9 - .L_8)
.L_8:
        /*000c*/ 	.word	0x00000000
        /*0010*/ 	.short	0x0004
        /*0012*/ 	.short	0x0020
        /*0014*/ 	.byte	0x00, 0xf0, 0x11, 0x00


	//----- nvinfo : EIATTR_KPARAM_INFO
	.align		4
.L_9:
        /*0018*/ 	.byte	0x04, 0x17
        /*001a*/ 	.short	(.L_11 - .L_10)
.L_10:
        /*001c*/ 	.word	0x00000000
        /*0020*/ 	.short	0x0003
        /*0022*/ 	.short	0x0018
        /*0024*/ 	.byte	0x00, 0xf5, 0x21, 0x00


	//----- nvinfo : EIATTR_KPARAM_INFO
	.align		4
.L_11:
        /*0028*/ 	.byte	0x04, 0x17
        /*002a*/ 	.short	(.L_13 - .L_12)
.L_12:
        /*002c*/ 	.word	0x00000000
        /*0030*/ 	.short	0x0002
        /*0032*/ 	.short	0x0010
        /*0034*/ 	.byte	0x00, 0xf5, 0x21, 0x00


	//----- nvinfo : EIATTR_KPARAM_INFO
	.align		4
.L_13:
        /*0038*/ 	.byte	0x04, 0x17
        /*003a*/ 	.short	(.L_15 - .L_14)
.L_14:
        /*003c*/ 	.word	0x00000000
        /*0040*/ 	.short	0x0001
        /*0042*/ 	.short	0x0008
        /*0044*/ 	.byte	0x00, 0xf5, 0x21, 0x00


	//----- nvinfo : EIATTR_KPARAM_INFO
	.align		4
.L_15:
        /*0048*/ 	.byte	0x04, 0x17
        /*004a*/ 	.short	(.L_17 - .L_16)
.L_16:
        /*004c*/ 	.word	0x00000000
        /*0050*/ 	.short	0x0000
        /*0052*/ 	.short	0x0000
        /*0054*/ 	.byte	0x00, 0xf0, 0x11, 0x00


	//----- nvinfo : EIATTR_SPARSE_MMA_MASK
	.align		4
.L_17:
        /*0058*/ 	.byte	0x03, 0x50
        /*005a*/ 	.short	0x0000


	//----- nvinfo : EIATTR_MAXREG_COUNT
	.align		4
        /*005c*/ 	.byte	0x03, 0x1b
        /*005e*/ 	.short	0x00ff


	//----- nvinfo : EIATTR_MERCURY_ISA_VERSION
	.align		4
        /*0060*/ 	.byte	0x03, 0x5f
        /*0062*/ 	.short	0x0101


	//----- nvinfo : EIATTR_VRC_CTA_INIT_COUNT
	.align		4
        /*0064*/ 	.byte	0x02, 0x4a
	.zero		1
	.zero		1


	//----- nvinfo : EIATTR_EXIT_INSTR_OFFSETS
	.align		4
        /*0068*/ 	.byte	0x04, 0x1c
        /*006a*/ 	.short	(.L_19 - .L_18)


	//   ....[0]....
.L_18:
        /*006c*/ 	.word	0x000000e0


	//   ....[1]....
        /*0070*/ 	.word	0x000012b0


	//----- nvinfo : EIATTR_CRS_STACK_SIZE
	.align		4
.L_19:
        /*0074*/ 	.byte	0x04, 0x1e
        /*0076*/ 	.short	(.L_21 - .L_20)
.L_20:
        /*0078*/ 	.word	0x00000000


	//----- nvinfo : EIATTR_CBANK_PARAM_SIZE
	.align		4
.L_21:
        /*007c*/ 	.byte	0x03, 0x19
        /*007e*/ 	.short	0x0024


	//----- nvinfo : EIATTR_PARAM_CBANK
	.align		4
        /*0080*/ 	.byte	0x04, 0x0a
        /*0082*/ 	.short	(.L_23 - .L_22)
	.align		4
.L_22:
        /*0084*/ 	.word	index@(.nv.constant0._Z16kernel_max_scoreiPdS_S_i)
        /*0088*/ 	.short	0x0380
        /*008a*/ 	.short	0x0024


	//----- nvinfo : EIATTR_SW_WAR
	.align		4
.L_23:
        /*008c*/ 	.byte	0x04, 0x36
        /*008e*/ 	.short	(.L_25 - .L_24)
.L_24:
        /*0090*/ 	.word	0x00000008
.L_25:


//--------------------- .nv.callgraph             --------------------------
	.section	.nv.callgraph,"",@"SHT_CUDA_CALLGRAPH"
	.align	4
	.sectionentsize	8
	.align		4
        /*0000*/ 	.word	0x00000000
	.align		4
        /*0004*/ 	.word	0xffffffff
	.align		4
        /*0008*/ 	.word	0x00000000
	.align		4
        /*000c*/ 	.word	0xfffffffe
	.align		4
        /*0010*/ 	.word	0x00000000
	.align		4
        /*0014*/ 	.word	0xfffffffd
	.align		4
        /*0018*/ 	.word	0x00000000
	.align		4
        /*001c*/ 	.word	0xfffffffc


//--------------------- .text._Z16kernel_max_scoreiPdS_S_i --------------------------
	.section	.text._Z16kernel_max_scoreiPdS_S_i,"ax",@progbits
	.align	128
        .global         _Z16kernel_max_scoreiPdS_S_i
        .type           _Z16kernel_max_scoreiPdS_S_i,@function
        .size           _Z16kernel_max_scoreiPdS_S_i,(.L_x_8 - _Z16kernel_max_scoreiPdS_S_i)
        .other          _Z16kernel_max_scoreiPdS_S_i,@"STO_CUDA_ENTRY STV_DEFAULT"
_Z16kernel_max_scoreiPdS_S_i:
.text._Z16kernel_max_scoreiPdS_S_i:
[----:B------:R-:W-:Y:S01]  /*0000*/  LDC R1, c[0x0][0x37c] ;  /* 0x0000df00ff017b82 */ /* 0x000fe20000000800 */
[----:B------:R-:W0:Y:S07]  /*0010*/  S2R R13, SR_TID.X ;  /* 0x00000000000d7919 */ /* 0x000e2e0000002100 */
[----:B------:R-:W1:Y:S01]  /*0020*/  S2UR UR5, SR_CTAID.X ;  /* 0x00000000000579c3 */ /* 0x000e620000002500 */
[----:B------:R-:W1:Y:S01]  /*0030*/  LDCU UR4, c[0x0][0x360] ;  /* 0x00006c00ff0477ac */ /* 0x000e620008000800 */
[----:B------:R-:W2:Y:S06]  /*0040*/  LDCU UR8, c[0x0][0x3a0] ;  /* 0x00007400ff0877ac */ /* 0x000eac0008000800 */
[----:B------:R-:W3:Y:S01]  /*0050*/  LDC R0, c[0x0][0x380] ;  /* 0x0000e000ff007b82 */ /* 0x000ee20000000800 */
[----:B-1----:R-:W-:-:S06]  /*0060*/  UIMAD UR4, UR4, UR5, URZ ;  /* 0x00000005040472a4 */ /* 0x002fcc000f8e02ff */
[----:B0-----:R-:W-:Y:S02]  /*0070*/  VIADD R2, R13, UR4 ;  /* 0x000000040d027c36 */ /* 0x001fe40008000000 */
[----:B---3--:R-:W-:-:S03]  /*0080*/  VIADD R4, R0, 0xffffffff ;  /* 0xffffffff00047836 */ /* 0x008fc60000000000 */
[----:B------:R-:W-:Y:S02]  /*0090*/  VIMNMX R6, PT, PT, R2, R0, PT ;  /* 0x0000000002067248 */ /* 0x000fe40003fe0100 */
[----:B--2---:R-:W-:-:S04]  /*00a0*/  IADD3 R27, PT, PT, R4, -UR8, R2 ;  /* 0x80000008041b7c10 */ /* 0x004fc8000fffe002 */
[----:B------:R-:W-:-:S04]  /*00b0*/  ISETP.GE.AND P0, PT, R27, RZ, PT ;  /* 0x000000ff1b00720c */ /* 0x000fc80003f06270 */
[----:B------:R-:W-:-:S04]  /*00c0*/  ISETP.LE.OR P0, PT, R6, R27, !P0 ;  /* 0x0000001b0600720c */ /* 0x000fc80004703670 */
[----:B------:R-:W-:-:S13]  /*00d0*/  ISETP.GE.OR P0, PT, R2, R0, P0 ;  /* 0x000000000200720c */ /* 0x000fda0000706670 */
[----:B------:R-:W-:Y:S05]  /*00e0*/  @P0 EXIT ;  /* 0x000000000000094d */ /* 0x000fea0003800000 */
[----:B------:R-:W0:Y:S01]  /*00f0*/  LDC.64 R10, c[0x0][0x390] ;  /* 0x0000e400ff0a7b82 */ /* 0x000e220000000a00 */
[----:B------:R-:W1:Y:S01]  /*0100*/  LDCU.64 UR6, c[0x0][0x358] ;  /* 0x00006b00ff0677ac */ /* 0x000e620008000a00 */
[----:B------:R-:W-:Y:S01]  /*0110*/  ISETP.GE.AND P1, PT, R2, 0x1, PT ;  /* 0x000000010200780c */ /* 0x000fe20003f26270 */
[----:B------:R-:W-:-:S04]  /*0120*/  IMAD R17, R27, R0, R2 ;  /* 0x000000001b117224 */ /* 0x000fc800078e0202 */
[----:B0-----:R-:W-:-:S05]  /*0130*/  IMAD.WIDE R8, R17, 0x8, R10 ;  /* 0x0000000811087825 */ /* 0x001fca00078e020a */
[----:B-1----:R-:W2:Y:S04]  /*0140*/  LDG.E.64 R22, desc[UR6][R8.64] ;  /* 0x0000000608167981 */ /* 0x002ea8000c1e1b00 */
[----:B------:R-:W3:Y:S01]  /*0150*/  @P1 LDG.E.64 R6, desc[UR6][R8.64+-0x8] ;  /* 0xfffff80608061981 */ /* 0x000ee2000c1e1b00 */
[----:B------:R-:W-:Y:S01]  /*0160*/  VIADD R3, R27, 0x1 ;  /* 0x000000011b037836 */ /* 0x000fe20000000000 */
[----:B------:R-:W-:Y:S04]  /*0170*/  BSSY.RECONVERGENT B0, `(.L_x_0) ;  /* 0x000002e000007945 */ /* 0x000fe80003800200 */
[----:B------:R-:W-:-:S02]  /*0180*/  ISETP.GE.AND P2, PT, R3, R0, PT ;  /* 0x000000000300720c */ /* 0x000fc40003f46270 */
[----:B------:R-:W-:Y:S01]  /*0190*/  ISETP.GE.AND P0, PT, R3, R2, PT ;  /* 0x000000020300720c */ /* 0x000fe20003f06270 */
[----:B--2---:R-:W-:Y:S01]  /*01a0*/  @P1 IMAD.MOV.U32 R5, RZ, RZ, R23 ;  /* 0x000000ffff051224 */ /* 0x004fe200078e0017 */
[----:B---3--:R-:W-:Y:S01]  /*01b0*/  @P1 DSETP.MAX.AND P3, P4, R22, R6, PT ;  /* 0x000000061600122a */ /* 0x008fe20003c6f000 */
[----:B------:R-:W-:-:S05]  /*01c0*/  @P1 MOV R12, R6 ;  /* 0x00000006000c1202 */ /* 0x000fca0000000f00 */
[----:B------:R-:W-:Y:S01]  /*01d0*/  @P1 FSEL R6, R5, R7, P3 ;  /* 0x0000000705061208 */ /* 0x000fe20001800000 */
[----:B------:R-:W-:Y:S01]  /*01e0*/  @P1 IMAD.MOV.U32 R5, RZ, RZ, R22 ;  /* 0x000000ffff051224 */ /* 0x000fe200078e0016 */
[----:B------:R-:W-:-:S04]  /*01f0*/  @P1 LOP3.LUT R7, R7, 0x80000, RZ, 0xfc, !PT ;  /* 0x0008000007071812 */ /* 0x000fc800078efcff */
[----:B------:R-:W-:Y:S01]  /*0200*/  @P1 SEL R22, R5, R12, P3 ;  /* 0x0000000c05161207 */ /* 0x000fe20001800000 */
[----:B------:R-:W-:Y:S01]  /*0210*/  IMAD.MOV.U32 R5, RZ, RZ, R27 ;  /* 0x000000ffff057224 */ /* 0x000fe200078e001b */
[----:B------:R-:W-:Y:S01]  /*0220*/  @P1 SEL R23, R7, R6, P4 ;  /* 0x0000000607171207 */ /* 0x000fe20002000000 */
[----:B------:R-:W-:Y:S06]  /*0230*/  @P2 BRA `(.L_x_1) ;  /* 0x0000000000842947 */ /* 0x000fec0003800000 */
[----:B------:R-:W-:-:S06]  /*0240*/  IMAD.WIDE R6, R0, 0x8, R8 ;  /* 0x0000000800067825 */ /* 0x000fcc00078e0208 */
[----:B------:R-:W2:Y:S01]  /*0250*/  LDG.E.64 R6, desc[UR6][R6.64] ;  /* 0x0000000606067981 */ /* 0x000ea2000c1e1b00 */
[----:B------:R-:W-:Y:S01]  /*0260*/  MOV R12, R23 ;  /* 0x00000017000c7202 */ /* 0x000fe20000000f00 */
[----:B--2---:R-:W-:Y:S01]  /*0270*/  DSETP.MAX.AND P2, P3, R22, R6, PT ;  /* 0x000000061600722a */ /* 0x004fe20003b4f000 */
[----:B------:R-:W-:Y:S02]  /*0280*/  IMAD.MOV.U32 R15, RZ, RZ, R7 ;  /* 0x000000ffff0f7224 */ /* 0x000fe400078e0007 */
[----:B------:R-:W-:-:S03]  /*0290*/  IMAD.MOV.U32 R23, RZ, RZ, R6 ;  /* 0x000000ffff177224 */ /* 0x000fc600078e0006 */
[----:B------:R-:W-:Y:S02]  /*02a0*/  FSEL R19, R12, R15, P2 ;  /* 0x0000000f0c137208 */ /* 0x000fe40001000000 */
[----:B------:R-:W-:-:S06]  /*02b0*/  SEL R22, R22, R23, P2 ;  /* 0x0000001716167207 */ /* 0x000fcc0001000000 */
[----:B------:R-:W-:-:S05]  /*02c0*/  @P3 LOP3.LUT R19, R15, 0x80000, RZ, 0xfc, !PT ;  /* 0x000800000f133812 */ /* 0x000fca00078efcff */
[----:B------:R-:W-:Y:S01]  /*02d0*/  IMAD.MOV.U32 R23, RZ, RZ, R19 ;  /* 0x000000ffff177224 */ /* 0x000fe200078e0013 */
[----:B------:R-:W-:Y:S06]  /*02e0*/  @!P1 BRA `(.L_x_1) ;  /* 0x0000000000589947 */ /* 0x000fec0003800000 */
[----:B------:R-:W-:-:S04]  /*02f0*/  IADD3 R6, PT, PT, R2, -0x1, RZ ;  /* 0xffffffff02067810 */ /* 0x000fc80007ffe0ff */
[----:B------:R-:W-:-:S13]  /*0300*/  ISETP.GE.U32.AND P1, PT, R27, R6, PT ;  /* 0x000000061b00720c */ /* 0x000fda0003f26070 */
[----:B------:R-:W0:Y:S01]  /*0310*/  @!P1 LDC.64 R6, c[0x0][0x388] ;  /* 0x0000e200ff069b82 */ /* 0x000e220000000a00 */
[----:B------:R-:W-:Y:S02]  /*0320*/  IMAD.IADD R19, R4, 0x1, R17 ;  /* 0x0000000104137824 */ /* 0x000fe400078e0211 */
[----:B0-----:R-:W-:-:S04]  /*0330*/  @!P1 IMAD.WIDE.U32 R14, R27, 0x8, R6 ;  /* 0x000000081b0e9825 */ /* 0x001fc800078e0006 */
[----:B------:R-:W-:Y:S02]  /*0340*/  @!P1 IMAD.WIDE.U32 R6, R2, 0x8, R6 ;  /* 0x0000000802069825 */ /* 0x000fe400078e0006 */
[----:B------:R-:W2:Y:S04]  /*0350*/  @!P1 LDG.E.64 R14, desc[UR6][R14.64] ;  /* 0x000000060e0e9981 */ /* 0x000ea8000c1e1b00 */
[----:B------:R-:W2:Y:S01]  /*0360*/  @!P1 LDG.E.64 R6, desc[UR6][R6.64] ;  /* 0x0000000606069981 */ /* 0x000ea2000c1e1b00 */
[----:B------:R-:W-:-:S05]  /*0370*/  IMAD.WIDE.U32 R18, R19, 0x8, R10 ;  /* 0x0000000813127825 */ /* 0x000fca00078e000a */
[----:B------:R-:W3:Y:S01]  /*0380*/  LDG.E.64 R16, desc[UR6][R18.64] ;  /* 0x0000000612107981 */ /* 0x000ee2000c1e1b00 */
[----:B------:R-:W-:Y:S01]  /*0390*/  IMAD.MOV.U32 R4, RZ, RZ, R23 ;  /* 0x000000ffff047224 */ /* 0x000fe200078e0017 */
[----:B--2---:R-:W-:-:S08]  /*03a0*/  @!P1 DADD R20, R14, R6 ;  /* 0x000000000e149229 */ /* 0x004fd00000000006 */
[----:B------:R-:W-:Y:S01]  /*03b0*/  @!P1 DSETP.NEU.AND P2, PT, R20, 3, PT ;  /* 0x400800001400942a */ /* 0x000fe20003f4d000 */
[----:B------:R-:W-:-:S05]  /*03c0*/  @!P1 IMAD.MOV.U32 R20, RZ, RZ, RZ ;  /* 0x000000ffff149224 */ /* 0x000fca00078e00ff */
[----:B------:R-:W-:-:S06]  /*03d0*/  @!P1 FSEL R21, RZ, 1.875, P2 ;  /* 0x3ff00000ff159808 */ /* 0x000fcc0001000000 */
[----:B---3--:R-:W-:-:S08]  /*03e0*/  @!P1 DADD R16, R16, R20 ;  /* 0x0000000010109229 */ /* 0x008fd00000000014 */
[----:B------:R-:W-:Y:S02]  /*03f0*/  DSETP.MAX.AND P1, P2, R22, R16, PT ;  /* 0x000000101600722a */ /* 0x000fe40003a2f000 */
[----:B------:R-:W-:-:S04]  /*0400*/  MOV R7, R17 ;  /* 0x0000001100077202 */ /* 0x000fc80000000f00 */
[----:B------:R-:W-:Y:S02]  /*0410*/  FSEL R15, R4, R7, P1 ;  /* 0x00000007040f7208 */ /* 0x000fe40000800000 */
[----:B------:R-:W-:-:S06]  /*0420*/  SEL R22, R22, R16, P1 ;  /* 0x0000001016167207 */ /* 0x000fcc0000800000 */
[----:B------:R-:W-:-:S05]  /*0430*/  @P2 LOP3.LUT R15, R7, 0x80000, RZ, 0xfc, !PT ;  /* 0x00080000070f2812 */ /* 0x000fca00078efcff */
[----:B------:R-:W-:-:S07]  /*0440*/  IMAD.MOV.U32 R23, RZ, RZ, R15 ;  /* 0x000000ffff177224 */ /* 0x000fce00078e000f */
.L_x_1:
[----:B------:R-:W-:Y:S05]  /*0450*/  BSYNC.RECONVERGENT B0 ;  /* 0x0000000000007941 */ /* 0x000fea0003800200 */
.L_x_0:
[----:B------:R-:W-:Y:S01]  /*0460*/  BSSY.RECONVERGENT B0, `(.L_x_2) ;  /* 0x00000e3000007945 */ /* 0x000fe20003800200 */
[--C-:B------:R-:W-:Y:S02]  /*0470*/  IMAD.MOV.U32 R6, RZ, RZ, R27.reuse ;  /* 0x000000ffff067224 */ /* 0x100fe400078e001b */
[----:B------:R-:W-:Y:S01]  /*0480*/  IMAD.MOV.U32 R7, RZ, RZ, R27 ;  /* 0x000000ffff077224 */ /* 0x000fe200078e001b */
[----:B------:R-:W-:Y:S06]  /*0490*/  @P0 BRA `(.L_x_3) ;  /* 0x0000000c007c0947 */ /* 0x000fec0003800000 */
[C---:B------:R-:W-:Y:S02]  /*04a0*/  IADD3 R4, PT, PT, R0.reuse, -UR8, RZ ;  /* 0x8000000800047c10 */ /* 0x040fe4000fffe0ff */
[----:B------:R-:W-:Y:S02]  /*04b0*/  IADD3 R24, PT, PT, -R0, UR8, RZ ;  /* 0x0000000800187c10 */ /* 0x000fe4000fffe1ff */
[----:B------:R-:W-:Y:S02]  /*04c0*/  ISETP.GT.U32.AND P0, PT, R4, -0x8, PT ;  /* 0xfffffff80400780c */ /* 0x000fe40003f04070 */
[----:B------:R-:W-:-:S11]  /*04d0*/  LOP3.LUT R25, R24, 0x7, RZ, 0xc0, !PT ;  /* 0x0000000718197812 */ /* 0x000fd600078ec0ff */
[----:B------:R-:W-:Y:S05]  /*04e0*/  @P0 BRA `(.L_x_4) ;  /* 0x0000000400c00947 */ /* 0x000fea0003800000 */
[----:B------:R-:W-:Y:S01]  /*04f0*/  IADD3 R13, PT, PT, R0, UR4, R13 ;  /* 0x00000004000d7c10 */ /* 0x000fe2000fffe00d */
[----:B------:R-:W-:Y:S01]  /*0500*/  IMAD R3, R3, R0, R2 ;  /* 0x0000000003037224 */ /* 0x000fe200078e0202 */
[----:B------:R-:W-:-:S03]  /*0510*/  LOP3.LUT R4, R24, 0xfffffff8, RZ, 0xc0, !PT ;  /* 0xfffffff818047812 */ /* 0x000fc600078ec0ff */
[----:B------:R-:W-:Y:S02]  /*0520*/  VIADD R13, R13, -UR8 ;  /* 0x800000080d0d7c36 */ /* 0x000fe40008000000 */
[----:B------:R-:W-:Y:S02]  /*0530*/  VIADD R3, R3, -UR8 ;  /* 0x8000000803037c36 */ /* 0x000fe40008000000 */
[----:B------:R-:W-:Y:S02]  /*0540*/  IMAD R13, R13, R0, R0 ;  /* 0x000000000d0d7224 */ /* 0x000fe400078e0200 */
[----:B------:R-:W-:-:S03]  /*0550*/  IMAD.MOV R4, RZ, RZ, -R4 ;  /* 0x000000ffff047224 */ /* 0x000fc600078e0a04 */
[----:B------:R-:W-:-:S07]  /*0560*/  IADD3 R26, PT, PT, R2, R13, RZ ;  /* 0x0000000d021a7210 */ /* 0x000fce0007ffe0ff */
.L_x_5:
[----:B------:R-:W-:-:S04]  /*0570*/  IMAD.WIDE R28, R3, 0x8, R10 ;  /* 0x00000008031c7825 */ /* 0x000fc800078e020a */
[----:B------:R-:W-:Y:S01]  /*0580*/  IMAD.WIDE R18, R26, 0x8, R10 ;  /* 0x000000081a127825 */ /* 0x000fe200078e020a */
[----:B------:R-:W2:Y:S04]  /*0590*/  LDG.E.64 R14, desc[UR6][R28.64] ;  /* 0x000000061c0e7981 */ /* 0x000ea8000c1e1b00 */
[----:B------:R0:W2:Y:S04]  /*05a0*/  LDG.E.64 R20, desc[UR6][R18.64] ;  /* 0x0000000612147981 */ /* 0x0000a8000c1e1b00 */
[----:B------:R-:W3:Y:S04]  /*05b0*/  LDG.E.64 R16, desc[UR6][R28.64+0x8] ;  /* 0x000008061c107981 */ /* 0x000ee8000c1e1b00 */
[----:B------:R-:W4:Y:S01]  /*05c0*/  LDG.E.64 R30, desc[UR6][R28.64+0x10] ;  /* 0x000010061c1e7981 */ /* 0x000f22000c1e1b00 */
[----:B0-----:R-:W-:-:S05]  /*05d0*/  IMAD.WIDE R18, R0, 0x8, R18 ;  /* 0x0000000800127825 */ /* 0x001fca00078e0212 */
[----:B------:R0:W3:Y:S02]  /*05e0*/  LDG.E.64 R12, desc[UR6][R18.64] ;  /* 0x00000006120c7981 */ /* 0x0000e4000c1e1b00 */
[----:B0-----:R-:W-:Y:S01]  /*05f0*/  IMAD.WIDE R18, R0, 0x8, R18 ;  /* 0x0000000800127825 */ /* 0x001fe200078e0212 */
[----:B--2---:R-:W-:-:S08]  /*0600*/  DADD R20, R14, R20 ;  /* 0x000000000e147229 */ /* 0x004fd00000000014 */
[----:B------:R-:W-:Y:S01]  /*0610*/  DSETP.MAX.AND P0, P1, R20, R22, PT ;  /* 0x000000161400722a */ /* 0x000fe2000390f000 */
[----:B------:R-:W-:Y:S02]  /*0620*/  IMAD.MOV.U32 R15, RZ, RZ, R23 ;  /* 0x000000ffff0f7224 */ /* 0x000fe400078e0017 */
[----:B------:R-:W-:Y:S01]  /*0630*/  IMAD.MOV.U32 R23, RZ, RZ, R20 ;  /* 0x000000ffff177224 */ /* 0x000fe200078e0014 */
[----:B------:R-:W-:Y:S01]  /*0640*/  MOV R20, R21 ;  /* 0x0000001500147202 */ /* 0x000fe20000000f00 */
[----:B------:R-:W-:Y:S01]  /*0650*/  IMAD.MOV.U32 R14, RZ, RZ, R22 ;  /* 0x000000ffff0e7224 */ /* 0x000fe200078e0016 */
[----:B---3--:R-:W-:Y:S02]  /*0660*/  DADD R12, R16, R12 ;  /* 0x00000000100c7229 */ /* 0x008fe4000000000c */
[----:B------:R-:W-:Y:S02]  /*0670*/  FSEL R17, R20, R15, P0 ;  /* 0x0000000f14117208 */ /* 0x000fe40000000000 */
[----:B------:R-:W-:Y:S01]  /*0680*/  SEL R14, R23, R14, P0 ;  /* 0x0000000e170e7207 */ /* 0x000fe20000000000 */
[----:B------:R0:W4:Y:S03]  /*0690*/  LDG.E.64 R20, desc[UR6][R18.64] ;  /* 0x0000000612147981 */ /* 0x000126000c1e1b00 */
[----:B------:R-:W-:-:S05]  /*06a0*/  @P1 LOP3.LUT R17, R15, 0x80000, RZ, 0xfc, !PT ;  /* 0x000800000f111812 */ /* 0x000fca00078efcff */
[----:B------:R-:W-:Y:S01]  /*06b0*/  IMAD.MOV.U32 R15, RZ, RZ, R17 ;  /* 0x000000ffff0f7224 */ /* 0x000fe200078e0011 */
[----:B------:R-:W-:Y:S01]  /*06c0*/  MOV R23, R12 ;  /* 0x0000000c00177202 */ /* 0x000fe20000000f00 */
[----:B------:R-:W-:Y:S01]  /*06d0*/  IMAD.MOV.U32 R22, RZ, RZ, R14 ;  /* 0x000000ffff167224 */ /* 0x000fe200078e000e */
[----:B------:R-:W2:Y:S03]  /*06e0*/  LDG.E.64 R16, desc[UR6][R28.64+0x18] ;  /* 0x000018061c107981 */ /* 0x000ea6000c1e1b00 */
[----:B------:R-:W-:Y:S01]  /*06f0*/  DSETP.MAX.AND P0, P1, R14, R12, PT ;  /* 0x0000000c0e00722a */ /* 0x000fe2000390f000 */
[----:B------:R-:W-:Y:S02]  /*0700*/  IMAD.MOV.U32 R14, RZ, RZ, R15 ;  /* 0x000000ffff0e7224 */ /* 0x000fe400078e000f */
[----:B------:R-:W-:Y:S02]  /*0710*/  IMAD.MOV.U32 R12, RZ, RZ, R13 ;  /* 0x000000ffff0c7224 */ /* 0x000fe400078e000d */
[----:B0-----:R-:W-:-:S03]  /*0720*/  IMAD.WIDE R18, R0, 0x8, R18 ;  /* 0x0000000800127825 */ /* 0x001fc600078e0212 */
[----:B------:R-:W-:-:S06]  /*0730*/  FSEL R14, R14, R12, P0 ;  /* 0x0000000c0e0e7208 */ /* 0x000fcc0000000000 */
[----:B------:R-:W-:Y:S02]  /*0740*/  @P1 LOP3.LUT R14, R12, 0x80000, RZ, 0xfc, !PT ;  /* 0x000800000c0e1812 */ /* 0x000fe400078efcff */
[----:B------:R0:W2:Y:S01]  /*0750*/  LDG.E.64 R12, desc[UR6][R18.64] ;  /* 0x00000006120c7981 */ /* 0x0000a2000c1e1b00 */
[----:B------:R-:W-:Y:S02]  /*0760*/  SEL R22, R22, R23, P0 ;  /* 0x0000001716167207 */ /* 0x000fe40000000000 */
[----:B------:R-:W-:-:S05]  /*0770*/  IMAD.MOV.U32 R23, RZ, RZ, R14 ;  /* 0x000000ffff177224 */ /* 0x000fca00078e000e */
[----:B------:R-:W-:Y:S01]  /*0780*/  MOV R15, R23 ;  /* 0x00000017000f7202 */ /* 0x000fe20000000f00 */
[----:B------:R-:W-:Y:S02]  /*0790*/  IMAD.MOV.U32 R14, RZ, RZ, R22 ;  /* 0x000000ffff0e7224 */ /* 0x000fe400078e0016 */
[----:B0-----:R-:W-:Y:S01]  /*07a0*/  IMAD.WIDE R18, R0, 0x8, R18 ;  /* 0x0000000800127825 */ /* 0x001fe200078e0212 */
[----:B----4-:R-:W-:-:S08]  /*07b0*/  DADD R20, R30, R20 ;  /* 0x000000001e147229 */ /* 0x010fd00000000014 */
[----:B------:R-:W-:Y:S02]  /*07c0*/  DSETP.MAX.AND P0, P1, R22, R20, PT ;  /* 0x000000141600722a */ /* 0x000fe4000390f000 */
[----:B------:R-:W-:Y:S02]  /*07d0*/  IMAD.MOV.U32 R23, RZ, RZ, R20 ;  /* 0x000000ffff177224 */ /* 0x000fe400078e0014 */
[----:B------:R-:W-:-:S03]  /*07e0*/  IMAD.MOV.U32 R20, RZ, RZ, R21 ;  /* 0x000000ffff147224 */ /* 0x000fc600078e0015 */
[----:B------:R-:W-:Y:S02]  /*07f0*/  SEL R14, R14, R23, P0 ;  /* 0x000000170e0e7207 */ /* 0x000fe40000000000 */
[----:B------:R-:W-:-:S05]  /*0800*/  FSEL R15, R15, R20, P0 ;  /* 0x000000140f0f7208 */ /* 0x000fca0000000000 */
[----:B------:R-:W-:Y:S01]  /*0810*/  @P1 LOP3.LUT R15, R20, 0x80000, RZ, 0xfc, !PT ;  /* 0x00080000140f1812 */ /* 0x000fe200078efcff */
[----:B--2---:R-:W-:-:S03]  /*0820*/  DADD R12, R16, R12 ;  /* 0x00000000100c7229 */ /* 0x004fc6000000000c */
[----:B------:R-:W-:Y:S01]  /*0830*/  MOV R21, R15 ;  /* 0x0000000f00157202 */ /* 0x000fe20000000f00 */
[----:B------:R-:W-:-:S04]  /*0840*/  IMAD.MOV.U32 R16, RZ, RZ, R14 ;  /* 0x000000ffff107224 */ /* 0x000fc800078e000e */
[----:B------:R-:W-:Y:S02]  /*0850*/  DSETP.MAX.AND P0, P1, R14, R12, PT ;  /* 0x0000000c0e00722a */ /* 0x000fe4000390f000 */
[----:B------:R-:W-:-:S05]  /*0860*/  IMAD.MOV.U32 R15, RZ, RZ, R12 ;  /* 0x000000ffff0f7224 */ /* 0x000fca00078e000c */
[----:B------:R-:W-:Y:S02]  /*0870*/  SEL R12, R16, R15, P0 ;  /* 0x0000000f100c7207 */ /* 0x000fe40000000000 */
[----:B------:R-:W2:Y:S04]  /*0880*/  LDG.E.64 R14, desc[UR6][R28.64+0x20] ;  /* 0x000020061c0e7981 */ /* 0x000ea8000c1e1b00 */
[----:B------:R0:W2:Y:S01]  /*0890*/  LDG.E.64 R16, desc[UR6][R18.64] ;  /* 0x0000000612107981 */ /* 0x0000a2000c1e1b00 */
[----:B------:R-:W-:-:S05]  /*08a0*/  IMAD.MOV.U32 R20, RZ, RZ, R13 ;  /* 0x000000ffff147224 */ /* 0x000fca00078e000d */
[----:B------:R-:W-:Y:S01]  /*08b0*/  FSEL R13, R21, R20, P0 ;  /* 0x00000014150d7208 */ /* 0x000fe20000000000 */
[----:B0-----:R-:W-:Y:S01]  /*08c0*/  IMAD.WIDE R18, R0, 0x8, R18 ;  /* 0x0000000800127825 */ /* 0x001fe200078e0212 */
[----:B------:R-:W-:Y:S02]  /*08d0*/  @P1 LOP3.LUT R13, R20, 0x80000, RZ, 0xfc, !PT ;  /* 0x00080000140d1812 */ /* 0x000fe400078efcff */
[----:B------:R-:W3:Y:S04]  /*08e0*/  LDG.E.64 R20, desc[UR6][R28.64+0x28] ;  /* 0x000028061c147981 */ /* 0x000ee8000c1e1b00 */
[----:B------:R0:W3:Y:S02]  /*08f0*/  LDG.E.64 R22, desc[UR6][R18.64] ;  /* 0x0000000612167981 */ /* 0x0000e4000c1e1b00 */
[----:B0-----:R-:W-:Y:S01]  /*0900*/  IMAD.WIDE R18, R0, 0x8, R18 ;  /* 0x0000000800127825 */ /* 0x001fe200078e0212 */
[----:B--2---:R-:W-:-:S08]  /*0910*/  DADD R14, R14, R16 ;  /* 0x000000000e0e7229 */ /* 0x004fd00000000010 */
[----:B------:R-:W-:Y:S01]  /*0920*/  DSETP.MAX.AND P0, P1, R12, R14, PT ;  /* 0x0000000e0c00722a */ /* 0x000fe2000390f000 */
[----:B------:R-:W-:Y:S01]  /*0930*/  MOV R16, R13 ;  /* 0x0000000d00107202 */ /* 0x000fe20000000f00 */
[----:B------:R-:W-:Y:S02]  /*0940*/  IMAD.MOV.U32 R13, RZ, RZ, R15 ;  /* 0x000000ffff0d7224 */ /* 0x000fe400078e000f */
[----:B------:R-:W-:Y:S02]  /*0950*/  IMAD.MOV.U32 R17, RZ, RZ, R12 ;  /* 0x000000ffff117224 */ /* 0x000fe400078e000c */
[----:B------:R-:W-:Y:S01]  /*0960*/  IMAD.MOV.U32 R12, RZ, RZ, R14 ;  /* 0x000000ffff0c7224 */ /* 0x000fe200078e000e */
[----:B------:R-:W-:Y:S01]  /*0970*/  FSEL R15, R16, R13, P0 ;  /* 0x0000000d100f7208 */ /* 0x000fe20000000000 */
[----:B---3--:R-:W-:-:S06]  /*0980*/  DADD R20, R20, R22 ;  /* 0x0000000014147229 */ /* 0x008fcc0000000016 */
[----:B------:R-:W-:Y:S02]  /*0990*/  @P1 LOP3.LUT R15, R13, 0x80000, RZ, 0xfc, !PT ;  /* 0x000800000d0f1812 */ /* 0x000fe400078efcff */
[----:B------:R-:W-:-:S03]  /*09a0*/  SEL R12, R17, R12, P0 ;  /* 0x0000000c110c7207 */ /* 0x000fc60000000000 */
[----:B------:R-:W-:Y:S01]  /*09b0*/  IMAD.MOV.U32 R13, RZ, RZ, R15 ;  /* 0x000000ffff0d7224 */ /* 0x000fe200078e000f */
[----:B------:R-:W-:-:S03]  /*09c0*/  MOV R14, R12 ;  /* 0x0000000c000e7202 */ /* 0x000fc60000000f00 */
[----:B------:R-:W-:Y:S02]  /*09d0*/  IMAD.MOV.U32 R16, RZ, RZ, R13 ;  /* 0x000000ffff107224 */ /* 0x000fe400078e000d */
[----:B------:R-:W-:Y:S01]  /*09e0*/  DSETP.MAX.AND P0, P1, R12, R20, PT ;  /* 0x000000140c00722a */ /* 0x000fe2000390f000 */
[----:B------:R-:W-:-:S05]  /*09f0*/  IMAD.MOV.U32 R13, RZ, RZ, R20 ;  /* 0x000000ffff0d7224 */ /* 0x000fca00078e0014 */
[----:B------:R-:W-:Y:S02]  /*0a00*/  SEL R20, R14, R13, P0 ;  /* 0x0000000d0e147207 */ /* 0x000fe40000000000 */
[----:B------:R-:W2:Y:S04]  /*0a10*/  LDG.E.64 R14, desc[UR6][R28.64+0x30] ;  /* 0x000030061c0e7981 */ /* 0x000ea8000c1e1b00 */
[----:B------:R0:W2:Y:S04]  /*0a20*/  LDG.E.64 R12, desc[UR6][R18.64] ;  /* 0x00000006120c7981 */ /* 0x0000a8000c1e1b00 */
[----:B------:R-:W3:Y:S01]  /*0a30*/  LDG.E.64 R28, desc[UR6][R28.64+0x38] ;  /* 0x000038061c1c7981 */ /* 0x000ee2000c1e1b00 */
[----:B0-----:R-:W-:-:S06]  /*0a40*/  IMAD.WIDE R18, R0, 0x8, R18 ;  /* 0x0000000800127825 */ /* 0x001fcc00078e0212 */
[----:B------:R-:W3:Y:S01]  /*0a50*/  LDG.E.64 R18, desc[UR6][R18.64] ;  /* 0x0000000612127981 */ /* 0x000ee2000c1e1b00 */
[----:B------:R-:W-:-:S05]  /*0a60*/  IMAD.MOV.U32 R17, RZ, RZ, R21 ;  /* 0x000000ffff117224 */ /* 0x000fca00078e0015 */
[----:B------:R-:W-:Y:S02]  /*0a70*/  FSEL R21, R16, R17, P0 ;  /* 0x0000001110157208 */ /* 0x000fe40000000000 */
[----:B------:R-:W-:Y:S01]  /*0a80*/  @P1 LOP3.LUT R21, R17, 0x80000, RZ, 0xfc, !PT ;  /* 0x0008000011151812 */ /* 0x000fe200078efcff */
[----:B------:R-:W-:Y:S01]  /*0a90*/  VIADD R4, R4, 0x8 ;  /* 0x0000000804047836 */ /* 0x000fe20000000000 */
[----:B------:R-:W-:Y:S01]  /*0aa0*/  LEA R26, R0, R26, 0x3 ;  /* 0x0000001a001a7211 */ /* 0x000fe200078e18ff */
[----:B------:R-:W-:Y:S02]  /*0ab0*/  VIADD R27, R27, 0x8 ;  /* 0x000000081b1b7836 */ /* 0x000fe40000000000 */
[----:B------:R-:W-:Y:S01]  /*0ac0*/  VIADD R3, R3, 0x8 ;  /* 0x0000000803037836 */ /* 0x000fe20000000000 */
[----:B--2---:R-:W-:-:S08]  /*0ad0*/  DADD R12, R14, R12 ;  /* 0x000000000e0c7229 */ /* 0x004fd0000000000c */
[----:B------:R-:W-:Y:S02]  /*0ae0*/  DSETP.MAX.AND P0, P1, R20, R12, PT ;  /* 0x0000000c1400722a */ /* 0x000fe4000390f000 */
[----:B------:R-:W-:Y:S01]  /*0af0*/  IMAD.MOV.U32 R14, RZ, RZ, R13 ;  /* 0x000000ffff0e7224 */ /* 0x000fe200078e000d */
[----:B------:R-:W-:-:S04]  /*0b00*/  MOV R15, R20 ;  /* 0x00000014000f7202 */ /* 0x000fc80000000f00 */
[----:B------:R-:W-:Y:S01]  /*0b10*/  FSEL R21, R21, R14, P0 ;  /* 0x0000000e15157208 */ /* 0x000fe20000000000 */
[----:B---3--:R-:W-:Y:S01]  /*0b20*/  DADD R18, R28, R18 ;  /* 0x000000001c127229 */ /* 0x008fe20000000012 */
[----:B------:R-:W-:-:S05]  /*0b30*/  SEL R12, R15, R12, P0 ;  /* 0x0000000c0f0c7207 */ /* 0x000fca0000000000 */
[----:B------:R-:W-:-:S05]  /*0b40*/  @P1 LOP3.LUT R21, R14, 0x80000, RZ, 0xfc, !PT ;  /* 0x000800000e151812 */ /* 0x000fca00078efcff */
[----:B------:R-:W-:Y:S01]  /*0b50*/  IMAD.MOV.U32 R13, RZ, RZ, R21 ;  /* 0x000000ffff0d7224 */ /* 0x000fe200078e0015 */
[----:B------:R-:W-:-:S05]  /*0b60*/  ISETP.NE.AND P0, PT, R4, RZ, PT ;  /* 0x000000ff0400720c */ /* 0x000fca0003f05270 */
[----:B------:R-:W-:Y:S01]  /*0b70*/  DSETP.MAX.AND P1, P2, R12, R18, PT ;  /* 0x000000120c00722a */ /* 0x000fe20003a2f000 */
[----:B------:R-:W-:Y:S01]  /*0b80*/  IMAD.MOV.U32 R14, RZ, RZ, R13 ;  /* 0x000000ffff0e7224 */ /* 0x000fe200078e000d */
[----:B------:R-:W-:-:S04]  /*0b90*/  MOV R15, R19 ;  /* 0x00000013000f7202 */ /* 0x000fc80000000f00 */
[----:B------:R-:W-:Y:S02]  /*0ba0*/  FSEL R23, R14, R15, P1 ;  /* 0x0000000f0e177208 */ /* 0x000fe40000800000 */
[----:B------:R-:W-:-:S06]  /*0bb0*/  SEL R22, R12, R18, P1 ;  /* 0x000000120c167207 */ /* 0x000fcc0000800000 */
[----:B------:R-:W-:Y:S01]  /*0bc0*/  @P2 LOP3.LUT R23, R15, 0x80000, RZ, 0xfc, !PT ;  /* 0x000800000f172812 */ /* 0x000fe200078efcff */
[----:B------:R-:W-:Y:S06]  /*0bd0*/  @P0 BRA `(.L_x_5) ;  /* 0xfffffff800640947 */ /* 0x000fec000383ffff */
[----:B------:R-:W-:-:S07]  /*0be0*/  VIADD R3, R27, 0x1 ;  /* 0x000000011b037836 */ /* 0x000fce0000000000 */
.L_x_4:
[----:B------:R-:W-:-:S13]  /*0bf0*/  ISETP.NE.AND P0, PT, R25, RZ, PT ;  /* 0x000000ff1900720c */ /* 0x000fda0003f05270 */
[----:B------:R-:W-:Y:S05]  /*0c00*/  @!P0 BRA `(.L_x_3) ;  /* 0x0000000400a08947 */ /* 0x000fea0003800000 */
[----:B------:R-:W-:Y:S02]  /*0c10*/  ISETP.GE.U32.AND P1, PT, R25, 0x4, PT ;  /* 0x000000041900780c */ /* 0x000fe40003f26070 */
[----:B------:R-:W-:-:S04]  /*0c20*/  LOP3.LUT R4, R24, 0x3, RZ, 0xc0, !PT ;  /* 0x0000000318047812 */ /* 0x000fc800078ec0ff */
[----:B------:R-:W-:-:S07]  /*0c30*/  ISETP.NE.AND P0, PT, R4, RZ, PT ;  /* 0x000000ff0400720c */ /* 0x000fce0003f05270 */
[----:B------:R-:W-:Y:S06]  /*0c40*/  @!P1 BRA `(.L_x_6) ;  /* 0x0000000000c89947 */ /* 0x000fec0003800000 */
[----:B------:R-:W-:Y:S02]  /*0c50*/  VIADD R13, R27, 0x2 ;  /* 0x000000021b0d7836 */ /* 0x000fe40000000000 */
[----:B------:R-:W-:Y:S02]  /*0c60*/  VIADD R15, R3, 0x2 ;  /* 0x00000002030f7836 */ /* 0x000fe40000000000 */
[-CC-:B------:R-:W-:Y:S02]  /*0c70*/  IMAD R13, R13, R0.reuse, R2.reuse ;  /* 0x000000000d0d7224 */ /* 0x180fe400078e0202 */
[-C--:B------:R-:W-:Y:S02]  /*0c80*/  IMAD R7, R7, R0.reuse, R3 ;  /* 0x0000000007077224 */ /* 0x080fe400078e0203 */
[----:B------:R-:W-:Y:S02]  /*0c90*/  IMAD R15, R15, R0, R2 ;  /* 0x000000000f0f7224 */ /* 0x000fe400078e0202 */
[----:B------:R-:W-:-:S04]  /*0ca0*/  IMAD.WIDE R12, R13, 0x8, R10 ;  /* 0x000000080d0c7825 */ /* 0x000fc800078e020a */
[--C-:B------:R-:W-:Y:S02]  /*0cb0*/  IMAD.WIDE R20, R7, 0x8, R10.reuse ;  /* 0x0000000807147825 */ /* 0x100fe400078e020a */
[----:B------:R-:W2:Y:S02]  /*0cc0*/  LDG.E.64 R12, desc[UR6][R12.64] ;  /* 0x000000060c0c7981 */ /* 0x000ea4000c1e1b00 */
[----:B------:R-:W-:Y:S02]  /*0cd0*/  IMAD.WIDE R26, R15, 0x8, R10 ;  /* 0x000000080f1a7825 */ /* 0x000fe400078e020a */
[----:B------:R-:W2:Y:S04]  /*0ce0*/  LDG.E.64 R18, desc[UR6][R20.64] ;  /* 0x0000000614127981 */ /* 0x000ea8000c1e1b00 */
[----:B------:R-:W3:Y:S04]  /*0cf0*/  LDG.E.64 R16, desc[UR6][R20.64+0x8] ;  /* 0x0000080614107981 */ /* 0x000ee8000c1e1b00 */
[----:B------:R0:W3:Y:S02]  /*0d00*/  LDG.E.64 R14, desc[UR6][R26.64] ;  /* 0x000000061a0e7981 */ /* 0x0000e4000c1e1b00 */
[----:B0-----:R-:W-:Y:S01]  /*0d10*/  IMAD.WIDE R26, R0, 0x8, R26 ;  /* 0x00000008001a7825 */ /* 0x001fe200078e021a */
[----:B------:R-:W-:Y:S01]  /*0d20*/  MOV R7, R23 ;  /* 0x0000001700077202 */ /* 0x000fe20000000f00 */
[----:B--2---:R-:W-:-:S03]  /*0d30*/  DADD R12, R18, R12 ;  /* 0x00000000120c7229 */ /* 0x004fc6000000000c */
[----:B------:R0:W2:Y:S01]  /*0d40*/  LDG.E.64 R18, desc[UR6][R26.64] ;  /* 0x000000061a127981 */ /* 0x0000a2000c1e1b00 */
[----:B---3--:R-:W-:-:S03]  /*0d50*/  DADD R14, R16, R14 ;  /* 0x00000000100e7229 */ /* 0x008fc6000000000e */
[----:B------:R-:W2:Y:S01]  /*0d60*/  LDG.E.64 R16, desc[UR6][R20.64+0x10] ;  /* 0x0000100614107981 */ /* 0x000ea2000c1e1b00 */
[----:B0-----:R-:W-:-:S06]  /*0d70*/  IMAD.WIDE R26, R0, 0x8, R26 ;  /* 0x00000008001a7825 */ /* 0x001fcc00078e021a */
[----:B------:R-:W3:Y:S04]  /*0d80*/  LDG.E.64 R26, desc[UR6][R26.64] ;  /* 0x000000061a1a7981 */ /* 0x000ee8000c1e1b00 */
[----:B------:R-:W3:Y:S01]  /*0d90*/  LDG.E.64 R20, desc[UR6][R20.64+0x18] ;  /* 0x0000180614147981 */ /* 0x000ee2000c1e1b00 */
[----:B------:R-:W-:Y:S01]  /*0da0*/  DSETP.MAX.AND P1, P2, R22, R12, PT ;  /* 0x0000000c1600722a */ /* 0x000fe20003a2f000 */
[----:B------:R-:W-:-:S05]  /*0db0*/  IMAD.MOV.U32 R23, RZ, RZ, R12 ;  /* 0x000000ffff177224 */ /* 0x000fca00078e000c */
[----:B------:R-:W-:Y:S02]  /*0dc0*/  FSEL R7, R7, R13, P1 ;  /* 0x0000000d07077208 */ /* 0x000fe40000800000 */
[----:B------:R-:W-:-:S06]  /*0dd0*/  SEL R12, R22, R23, P1 ;  /* 0x00000017160c7207 */ /* 0x000fcc0000800000 */
[----:B------:R-:W-:-:S05]  /*0de0*/  @P2 LOP3.LUT R7, R13, 0x80000, RZ, 0xfc, !PT ;  /* 0x000800000d072812 */ /* 0x000fca00078efcff */
[----:B------:R-:W-:-:S06]  /*0df0*/  IMAD.MOV.U32 R13, RZ, RZ, R7 ;  /* 0x000000ffff0d7224 */ /* 0x000fcc00078e0007 */
[----:B------:R-:W-:Y:S01]  /*0e00*/  DSETP.MAX.AND P1, P2, R12, R14, PT ;  /* 0x0000000e0c00722a */ /* 0x000fe20003a2f000 */
[----:B------:R-:W-:Y:S01]  /*0e10*/  IMAD.MOV.U32 R22, RZ, RZ, R12 ;  /* 0x000000ffff167224 */ /* 0x000fe200078e000c */
[----:B------:R-:W-:-:S04]  /*0e20*/  MOV R7, R15 ;  /* 0x0000000f00077202 */ /* 0x000fc80000000f00 */
[----:B------:R-:W-:Y:S02]  /*0e30*/  FSEL R23, R13, R7, P1 ;  /* 0x000000070d177208 */ /* 0x000fe40000800000 */
[----:B------:R-:W-:-:S06]  /*0e40*/  SEL R22, R22, R14, P1 ;  /* 0x0000000e16167207 */ /* 0x000fcc0000800000 */
[----:B------:R-:W-:Y:S01]  /*0e50*/  @P2 LOP3.LUT R23, R7, 0x80000, RZ, 0xfc, !PT ;  /* 0x0008000007172812 */ /* 0x000fe200078efcff */
[----:B------:R-:W-:Y:S01]  /*0e60*/  IMAD.MOV.U32 R12, RZ, RZ, R22 ;  /* 0x000000ffff0c7224 */ /* 0x000fe200078e0016 */
[----:B--2---:R-:W-:-:S08]  /*0e70*/  DADD R16, R16, R18 ;  /* 0x0000000010107229 */ /* 0x004fd00000000012 */
[----:B------:R-:W-:Y:S02]  /*0e80*/  DSETP.MAX.AND P1, P2, R22, R16, PT ;  /* 0x000000101600722a */ /* 0x000fe40003a2f000 */
[----:B------:R-:W-:Y:S01]  /*0e90*/  IMAD.MOV.U32 R14, RZ, RZ, R17 ;  /* 0x000000ffff0e7224 */ /* 0x000fe200078e0011 */
[----:B---3--:R-:W-:-:S03]  /*0ea0*/  DADD R20, R20, R26 ;  /* 0x0000000014147229 */ /* 0x008fc6000000001a */
[----:B------:R-:W-:Y:S02]  /*0eb0*/  SEL R12, R12, R16, P1 ;  /* 0x000000100c0c7207 */ /* 0x000fe40000800000 */
[----:B------:R-:W-:-:S06]  /*0ec0*/  FSEL R13, R23, R14, P1 ;  /* 0x0000000e170d7208 */ /* 0x000fcc0000800000 */
[----:B------:R-:W-:-:S06]  /*0ed0*/  @P2 LOP3.LUT R13, R14, 0x80000, RZ, 0xfc, !PT ;  /* 0x000800000e0d2812 */ /* 0x000fcc00078efcff */
[----:B------:R-:W-:Y:S01]  /*0ee0*/  DSETP.MAX.AND P1, P2, R12, R20, PT ;  /* 0x000000140c00722a */ /* 0x000fe20003a2f000 */
[----:B------:R-:W-:Y:S01]  /*0ef0*/  IMAD.MOV.U32 R22, RZ, RZ, R12 ;  /* 0x000000ffff167224 */ /* 0x000fe200078e000c */
[----:B------:R-:W-:-:S04]  /*0f00*/  MOV R23, R20 ;  /* 0x0000001400177202 */ /* 0x000fc80000000f00 */
[----:B------:R-:W-:Y:S01]  /*0f10*/  FSEL R13, R13, R21, P1 ;  /* 0x000000150d0d7208 */ /* 0x000fe20000800000 */
[C---:B------:R-:W-:Y:S01]  /*0f20*/  VIADD R27, R3.reuse, 0x3 ;  /* 0x00000003031b7836 */ /* 0x040fe20000000000 */
[----:B------:R-:W-:Y:S01]  /*0f30*/  SEL R22, R22, R23, P1 ;  /* 0x0000001716167207 */ /* 0x000fe20000800000 */
[----:B------:R-:W-:-:S05]  /*0f40*/  VIADD R3, R3, 0x4 ;  /* 0x0000000403037836 */ /* 0x000fca0000000000 */
[----:B------:R-:W-:-:S05]  /*0f50*/  @P2 LOP3.LUT R13, R21, 0x80000, RZ, 0xfc, !PT ;  /* 0x00080000150d2812 */ /* 0x000fca00078efcff */
[----:B------:R-:W-:-:S07]  /*0f60*/  IMAD.MOV.U32 R23, RZ, RZ, R13 ;  /* 0x000000ffff177224 */ /* 0x000fce00078e000d */
.L_x_6:
[----:B------:R-:W-:Y:S05]  /*0f70*/  @!P0 BRA `(.L_x_3) ;  /* 0x0000000000c48947 */ /* 0x000fea0003800000 */
[----:B------:R-:W-:Y:S02]  /*0f80*/  ISETP.NE.AND P1, PT, R4, 0x1, PT ;  /* 0x000000010400780c */ /* 0x000fe40003f25270 */
[----:B------:R-:W-:-:S11]  /*0f90*/  LOP3.LUT R24, R24, 0x1, RZ, 0xc0, !PT ;  /* 0x0000000118187812 */ /* 0x000fd600078ec0ff */
[----:B------:R-:W-:Y:S01]  /*0fa0*/  @P1 IADD3 R7, PT, PT, R27, 0x2, RZ ;  /* 0x000000021b071810 */ /* 0x000fe20007ffe0ff */
[----:B------:R-:W-:-:S04]  /*0fb0*/  @P1 IMAD R19, R6, R0, R3 ;  /* 0x0000000006131224 */ /* 0x000fc800078e0203 */
[----:B------:R-:W-:Y:S02]  /*0fc0*/  @P1 IMAD R7, R7, R0, R2 ;  /* 0x0000000007071224 */ /* 0x000fe400078e0202 */
[----:B------:R-:W-:-:S04]  /*0fd0*/  @P1 IMAD.WIDE R18, R19, 0x8, R10 ;  /* 0x0000000813121825 */ /* 0x000fc800078e020a */
[----:B------:R-:W-:Y:S01]  /*0fe0*/  @P1 IMAD.WIDE R6, R7, 0x8, R10 ;  /* 0x0000000807061825 */ /* 0x000fe200078e020a */
[----:B------:R-:W2:Y:S03]  /*0ff0*/  @P1 LDG.E.64 R12, desc[UR6][R18.64] ;  /* 0x00000006120c1981 */ /* 0x000ea6000c1e1b00 */
[C---:B------:R-:W-:Y:S01]  /*1000*/  @P1 VIADD R27, R3.reuse, 0x1 ;  /* 0x00000001031b1836 */ /* 0x040fe20000000000 */
[----:B------:R-:W-:Y:S01]  /*1010*/  ISETP.NE.U32.AND P0, PT, R24, 0x1, PT ;  /* 0x000000011800780c */ /* 0x000fe20003f05070 */
[----:B------:R-:W2:Y:S01]  /*1020*/  @P1 LDG.E.64 R6, desc[UR6][R6.64] ;  /* 0x0000000606061981 */ /* 0x000ea2000c1e1b00 */
[----:B------:R-:W-:-:S03]  /*1030*/  @P1 VIADD R3, R3, 0x2 ;  /* 0x0000000203031836 */ /* 0x000fc60000000000 */
[----:B------:R-:W3:Y:S01]  /*1040*/  @P1 LDG.E.64 R16, desc[UR6][R18.64+0x8] ;  /* 0x0000080612101981 */ /* 0x000ee2000c1e1b00 */
[----:B------:R-:W-:-:S04]  /*1050*/  @P1 IMAD R15, R3, R0, R2 ;  /* 0x00000000030f1224 */ /* 0x000fc800078e0202 */
[----:B------:R-:W-:-:S06]  /*1060*/  @P1 IMAD.WIDE R14, R15, 0x8, R10 ;  /* 0x000000080f0e1825 */ /* 0x000fcc00078e020a */
[----:B------:R-:W3:Y:S01]  /*1070*/  @P1 LDG.E.64 R14, desc[UR6][R14.64] ;  /* 0x000000060e0e1981 */ /* 0x000ee2000c1e1b00 */
[----:B------:R-:W-:Y:S02]  /*1080*/  @!P0 VIADD R21, R27, 0x2 ;  /* 0x000000021b158836 */ /* 0x000fe40000000000 */
[-C--:B------:R-:W-:Y:S02]  /*1090*/  @!P0 IMAD R3, R5, R0.reuse, R3 ;  /* 0x0000000005038224 */ /* 0x080fe400078e0203 */
[----:B------:R-:W-:Y:S02]  /*10a0*/  @!P0 IMAD R5, R21, R0, R2 ;  /* 0x0000000015058224 */ /* 0x000fe400078e0202 */
[----:B------:R-:W-:-:S04]  /*10b0*/  @!P0 IMAD.WIDE R2, R3, 0x8, R10 ;  /* 0x0000000803028825 */ /* 0x000fc800078e020a */
[----:B------:R-:W-:Y:S02]  /*10c0*/  @!P0 IMAD.WIDE R4, R5, 0x8, R10 ;  /* 0x0000000805048825 */ /* 0x000fe400078e020a */
[----:B------:R-:W4:Y:S04]  /*10d0*/  @!P0 LDG.E.64 R2, desc[UR6][R2.64] ;  /* 0x0000000602028981 */ /* 0x000f28000c1e1b00 */
[----:B------:R-:W4:Y:S01]  /*10e0*/  @!P0 LDG.E.64 R4, desc[UR6][R4.64] ;  /* 0x0000000604048981 */ /* 0x000f22000c1e1b00 */
[----:B------:R-:W-:Y:S01]  /*10f0*/  @P1 IMAD.MOV.U32 R0, RZ, RZ, R23 ;  /* 0x000000ffff001224 */ /* 0x000fe200078e0017 */
[----:B--2---:R-:W-:-:S08]  /*1100*/  @P1 DADD R6, R6, R12 ;  /* 0x0000000006061229 */ /* 0x004fd0000000000c */
[----:B------:R-:W-:Y:S02]  /*1110*/  @P1 DSETP.MAX.AND P2, P3, R22, R6, PT ;  /* 0x000000061600122a */ /* 0x000fe40003b4f000 */
[----:B------:R-:W-:-:S04]  /*1120*/  @P1 MOV R11, R6 ;  /* 0x00000006000b1202 */ /* 0x000fc80000000f00 */
[----:B------:R-:W-:Y:S01]  /*1130*/  @P1 FSEL R10, R0, R7, P2 ;  /* 0x00000007000a1208 */ /* 0x000fe20001000000 */
[----:B------:R-:W-:Y:S01]  /*1140*/  @P1 IMAD.MOV.U32 R0, RZ, RZ, R22 ;  /* 0x000000ffff001224 */ /* 0x000fe200078e0016 */
[----:B------:R-:W-:Y:S01]  /*1150*/  @P1 LOP3.LUT R7, R7, 0x80000, RZ, 0xfc, !PT ;  /* 0x0008000007071812 */ /* 0x000fe200078efcff */
[----:B---3--:R-:W-:-:S03]  /*1160*/  @P1 DADD R14, R14, R16 ;  /* 0x000000000e0e1229 */ /* 0x008fc60000000010 */
[----:B------:R-:W-:Y:S02]  /*1170*/  @P1 SEL R6, R0, R11, P2 ;  /* 0x0000000b00061207 */ /* 0x000fe40001000000 */
[----:B------:R-:W-:Y:S02]  /*1180*/  @P1 SEL R7, R7, R10, P3 ;  /* 0x0000000a07071207 */ /* 0x000fe40001800000 */
[----:B------:R-:W-:-:S04]  /*1190*/  @P1 MOV R0, R6 ;  /* 0x0000000600001202 */ /* 0x000fc80000000f00 */
[----:B------:R-:W-:Y:S01]  /*11a0*/  @P1 DSETP.MAX.AND P2, P3, R6, R14, PT ;  /* 0x0000000e0600122a */ /* 0x000fe20003b4f000 */
[----:B------:R-:W-:Y:S01]  /*11b0*/  @P1 IMAD.MOV.U32 R6, RZ, RZ, R15 ;  /* 0x000000ffff061224 */ /* 0x000fe200078e000f */
[----:B----4-:R-:W-:-:S04]  /*11c0*/  @!P0 DADD R2, R2, R4 ;  /* 0x0000000002028229 */ /* 0x010fc80000000004 */
[----:B------:R-:W-:Y:S02]  /*11d0*/  @P1 FSEL R7, R7, R6, P2 ;  /* 0x0000000607071208 */ /* 0x000fe40001000000 */
[----:B------:R-:W-:Y:S02]  /*11e0*/  @P1 LOP3.LUT R6, R6, 0x80000, RZ, 0xfc, !PT ;  /* 0x0008000006061812 */ /* 0x000fe400078efcff */
[----:B------:R-:W-:Y:S02]  /*11f0*/  @P1 SEL R22, R0, R14, P2 ;  /* 0x0000000e00161207 */ /* 0x000fe40001000000 */
[----:B------:R-:W-:Y:S01]  /*1200*/  @P1 SEL R23, R6, R7, P3 ;  /* 0x0000000706171207 */ /* 0x000fe20001800000 */
[----:B------:R-:W-:-:S03]  /*1210*/  @!P0 IMAD.MOV.U32 R5, RZ, RZ, R3 ;  /* 0x000000ffff058224 */ /* 0x000fc600078e0003 */
[----:B------:R-:W-:Y:S02]  /*1220*/  @!P0 MOV R0, R23 ;  /* 0x0000001700008202 */ /* 0x000fe40000000f00 */
[----:B------:R-:W-:Y:S01]  /*1230*/  @!P0 DSETP.MAX.AND P1, P2, R22, R2, PT ;  /* 0x000000021600822a */ /* 0x000fe20003a2f000 */
[----:B------:R-:W-:-:S05]  /*1240*/  @!P0 LOP3.LUT R7, R5, 0x80000, RZ, 0xfc, !PT ;  /* 0x0008000005078812 */ /* 0x000fca00078efcff */
[----:B------:R-:W-:Y:S01]  /*1250*/  @!P0 FSEL R4, R0, R5, P1 ;  /* 0x0000000500048208 */ /* 0x000fe20000800000 */
[----:B------:R-:W-:-:S03]  /*1260*/  @!P0 IMAD.MOV.U32 R0, RZ, RZ, R22 ;  /* 0x000000ffff008224 */ /* 0x000fc600078e0016 */
[----:B------:R-:W-:Y:S02]  /*1270*/  @!P0 SEL R23, R7, R4, P2 ;  /* 0x0000000407178207 */ /* 0x000fe40001000000 */
[----:B------:R-:W-:-:S07]  /*1280*/  @!P0 SEL R22, R0, R2, P1 ;  /* 0x0000000200168207 */ /* 0x000fce0000800000 */
.L_x_3:
[----:B------:R-:W-:Y:S05]  /*1290*/  BSYNC.RECONVERGENT B0 ;  /* 0x0000000000007941 */ /* 0x000fea0003800200 */
.L_x_2:
[----:B------:R-:W-:Y:S01]  /*12a0*/  STG.E.64 desc[UR6][R8.64], R22 ;  /* 0x0000001608007986 */ /* 0x000fe2000c101b06 */
[----:B------:R-:W-:Y:S05]  /*12b0*/  EXIT ;  /* 0x000000000000794d */ /* 0x000fea0003800000 */
.L_x_7:
[----:B------:R-:W-:-:S00]  /*12c0*/  BRA `(.L_x_7) ;  /* 0xfffffffc00fc7947 */ /* 0x000fc0000383ffff */
[----:B------:R-:W-:-:S00]  /*12d0*/  NOP ;  /* 0x0000000000007918 */ /* 0x000fc00000000000 */
        /* <DEDUP_REMOVED lines=10> */
.L_x_8:


//--------------------- .nv.shared.reserved.0     --------------------------
	.section	.nv.shared.reserved.0,"aw",@nobits
	.weak		__nv_reservedSMEM_offset_0_alias
	.size		__nv_reservedSMEM_offset_0_alias, 0, 64
	.other		__nv_reservedSMEM_offset_0_alias,@"STO_CUDA_RESERVED_SHARED STV_DEFAULT"
__nv_reservedSMEM_offset_0_alias:
	.zero		0
	.zero		64


//--------------------- .nv.constant0._Z16kernel_max_scoreiPdS_S_i --------------------------
	.section	.nv.constant0._Z16kernel_max_scoreiPdS_S_i,"a",@progbits
	.sectionflags	@""
	.align	4
.nv.constant0._Z16kernel_max_scoreiPdS_S_i:
	.zero		932


//--------------------- SYMBOLS --------------------------

	.type		.nv.reservedSmem.offset0,@object
	.size		.nv.reservedSmem.offset0,0x4
